//
// Generated by NVIDIA NVVM Compiler
//
// Compiler Build ID: CL-36424714
// Cuda compilation tools, release 13.0, V13.0.88
// Based on NVVM 20.0.0
//

.version 9.0
.target sm_100
.address_size 64

	// .globl	_Z3addPiS_S_i
// _ZZ10stencil_1dPiS_E4temp has been demoted

.visible .entry _Z3addPiS_S_i(
	.param .u64 .ptr .align 1 _Z3addPiS_S_i_param_0,
	.param .u64 .ptr .align 1 _Z3addPiS_S_i_param_1,
	.param .u64 .ptr .align 1 _Z3addPiS_S_i_param_2,
	.param .u32 _Z3addPiS_S_i_param_3
)
{
	.reg .pred 	%p<2>;
	.reg .b32 	%r<9>;
	.reg .b64 	%rd<11>;

	ld.param.u64 	%rd1, [_Z3addPiS_S_i_param_0];
	ld.param.u64 	%rd2, [_Z3addPiS_S_i_param_1];
	ld.param.u64 	%rd3, [_Z3addPiS_S_i_param_2];
	ld.param.u32 	%r2, [_Z3addPiS_S_i_param_3];
	mov.u32 	%r3, %tid.x;
	mov.u32 	%r4, %ctaid.x;
	mov.u32 	%r5, %ntid.x;
	mad.lo.s32 	%r1, %r4, %r5, %r3;
	setp.ge.s32 	%p1, %r1, %r2;
	@%p1 bra 	$L__BB0_2;
	cvta.to.global.u64 	%rd4, %rd1;
	cvta.to.global.u64 	%rd5, %rd2;
	cvta.to.global.u64 	%rd6, %rd3;
	mul.wide.s32 	%rd7, %r1, 4;
	add.s64 	%rd8, %rd4, %rd7;
	ld.global.u32 	%r6, [%rd8];
	add.s64 	%rd9, %rd5, %rd7;
	ld.global.u32 	%r7, [%rd9];
	add.s32 	%r8, %r7, %r6;
	add.s64 	%rd10, %rd6, %rd7;
	st.global.u32 	[%rd10], %r8;
$L__BB0_2:
	ret;

}
	// .globl	_Z10stencil_1dPiS_
.visible .entry _Z10stencil_1dPiS_(
	.param .u64 .ptr .align 1 _Z10stencil_1dPiS__param_0,
	.param .u64 .ptr .align 1 _Z10stencil_1dPiS__param_1
)
{
	.reg .pred 	%p<2>;
	.reg .b32 	%r<24>;
	.reg .b64 	%rd<9>;
	// demoted variable
	.shared .align 4 .b8 _ZZ10stencil_1dPiS_E4temp[56];
	ld.param.u64 	%rd3, [_Z10stencil_1dPiS__param_0];
	ld.param.u64 	%rd2, [_Z10stencil_1dPiS__param_1];
	cvta.to.global.u64 	%rd4, %rd3;
	mov.u32 	%r3, %tid.x;
	mov.u32 	%r4, %ctaid.x;
	mov.u32 	%r5, %ntid.x;
	mad.lo.s32 	%r1, %r4, %r5, %r3;
	mul.wide.s32 	%rd5, %r1, 4;
	add.s64 	%rd1, %rd4, %rd5;
	ld.global.u32 	%r6, [%rd1];
	shl.b32 	%r7, %r3, 2;
	mov.u32 	%r8, _ZZ10stencil_1dPiS_E4temp;
	add.s32 	%r2, %r8, %r7;
	st.shared.u32 	[%r2+12], %r6;
	setp.gt.u32 	%p1, %r3, 2;
	@%p1 bra 	$L__BB1_2;
	ld.global.u32 	%r9, [%rd1+-12];
	st.shared.u32 	[%r2], %r9;
	ld.global.u32 	%r10, [%rd1+32];
	st.shared.u32 	[%r2+44], %r10;
$L__BB1_2:
	bar.sync 	0;
	ld.shared.u32 	%r11, [%r2];
	ld.shared.u32 	%r12, [%r2+4];
	add.s32 	%r13, %r12, %r11;
	ld.shared.u32 	%r14, [%r2+8];
	add.s32 	%r15, %r14, %r13;
	ld.shared.u32 	%r16, [%r2+12];
	add.s32 	%r17, %r16, %r15;
	ld.shared.u32 	%r18, [%r2+16];
	add.s32 	%r19, %r18, %r17;
	ld.shared.u32 	%r20, [%r2+20];
	add.s32 	%r21, %r20, %r19;
	ld.shared.u32 	%r22, [%r2+24];
	add.s32 	%r23, %r22, %r21;
	cvta.to.global.u64 	%rd6, %rd2;
	add.s64 	%rd8, %rd6, %rd5;
	st.global.u32 	[%rd8], %r23;
	ret;

}


// ===== COMPILED SASS (sm_100) =====

	.target	sm_100

	.elftype	@"ET_EXEC"


//--------------------- .note.nv.tkinfo           --------------------------
	.section	.note.nv.tkinfo,"",@"SHT_NOTE"
	.sectionflags	@"SHF_NOTE_NV_TKINFO"
	.tkinfo
        /*0018*/ 	.word	0x00000002
        /*0030*/ 	.string	""
        /*0030*/ 	.string	"ptxas"
        /*0030*/ 	.string	"Cuda compilation tools, release 13.0, V13.0.88"
        /*0030*/ 	.string	"Build cuda_13.0.r13.0/compiler.36424714_0"
        /*0030*/ 	.string	"-arch sm_100 -m 64 "



//--------------------- .note.nv.cuinfo           --------------------------
	.section	.note.nv.cuinfo,"",@"SHT_NOTE"
	.sectionflags	@"SHF_NOTE_NV_CUINFO"
        /*0018*/ 	.short	0x0002
        /*001a*/ 	.short	0x0064
        /*001c*/ 	.short	0x0082
	.zero		2


//--------------------- .nv.info                  --------------------------
	.section	.nv.info,"",@"SHT_CUDA_INFO"
	.align	4


	//----- nvinfo : EIATTR_REGCOUNT
	.align		4
        /*0000*/ 	.byte	0x04, 0x2f
        /*0002*/ 	.short	(.L_1 - .L_0)
	.align		4
.L_0:
        /*0004*/ 	.word	index@(_Z3addPiS_S_i)
        /*0008*/ 	.word	0x0000000c


	//----- nvinfo : EIATTR_FRAME_SIZE
	.align		4
.L_1:
        /*000c*/ 	.byte	0x04, 0x11
        /*000e*/ 	.short	(.L_3 - .L_2)
	.align		4
.L_2:
        /*0010*/ 	.word	index@(_Z3addPiS_S_i)
        /*0014*/ 	.word	0x00000000


	//----- nvinfo : EIATTR_REGCOUNT
	.align		4
.L_3:
        /*0018*/ 	.byte	0x04, 0x2f
        /*001a*/ 	.short	(.L_5 - .L_4)
	.align		4
.L_4:
        /*001c*/ 	.word	index@(_Z10stencil_1dPiS_)
        /*0020*/ 	.word	0x00000011


	//----- nvinfo : EIATTR_FRAME_SIZE
	.align		4
.L_5:
        /*0024*/ 	.byte	0x04, 0x11
        /*0026*/ 	.short	(.L_7 - .L_6)
	.align		4
.L_6:
        /*0028*/ 	.word	index@(_Z10stencil_1dPiS_)
        /*002c*/ 	.word	0x00000000


	//----- nvinfo : EIATTR_MIN_STACK_SIZE
	.align		4
.L_7:
        /*0030*/ 	.byte	0x04, 0x12
        /*0032*/ 	.short	(.L_9 - .L_8)
	.align		4
.L_8:
        /*0034*/ 	.word	index@(_Z10stencil_1dPiS_)
        /*0038*/ 	.word	0x00000000


	//----- nvinfo : EIATTR_MIN_STACK_SIZE
	.align		4
.L_9:
        /*003c*/ 	.byte	0x04, 0x12
        /*003e*/ 	.short	(.L_11 - .L_10)
	.align		4
.L_10:
        /*0040*/ 	.word	index@(_Z3addPiS_S_i)
        /*0044*/ 	.word	0x00000000
.L_11:


//--------------------- .nv.compat                --------------------------
	.section	.nv.compat,"",@"SHT_CUDA_COMPAT_INFO"
	.align	4
        /*0000*/ 	.byte	0x02, 0x09, 0x00, 0x00, 0x02, 0x02, 0x01, 0x00, 0x02, 0x05, 0x05, 0x00, 0x03, 0x07, 0x01, 0x01
        /*0010*/ 	.byte	0x02, 0x03, 0x00, 0x00, 0x02, 0x06, 0x01, 0x00, 0x04, 0x0b, 0x08, 0x00, 0x09, 0x00, 0x00, 0x00
        /*0020*/ 	.byte	0x00, 0x00, 0x00, 0x00


//--------------------- .nv.info._Z10stencil_1dPiS_ --------------------------
	.section	.nv.info._Z10stencil_1dPiS_,"",@"SHT_CUDA_INFO"
	.sectionflags	@""
	.align	4


	//----- nvinfo : EIATTR_CUDA_API_VERSION
	.align		4
        /*0000*/ 	.byte	0x04, 0x37
        /*0002*/ 	.short	(.L_13 - .L_12)
.L_12:
        /*0004*/ 	.word	0x00000082


	//----- nvinfo : EIATTR_KPARAM_INFO
	.align		4
.L_13:
        /*0008*/ 	.byte	0x04, 0x17
        /*000a*/ 	.short	(.L_15 - .L_14)
.L_14:
        /*000c*/ 	.word	0x00000000
        /*0010*/ 	.short	0x0001
        /*0012*/ 	.short	0x0008
        /*0014*/ 	.byte	0x00, 0xf5, 0x21, 0x00


	//----- nvinfo : EIATTR_KPARAM_INFO
	.align		4
.L_15:
        /*0018*/ 	.byte	0x04, 0x17
        /*001a*/ 	.short	(.L_17 - .L_16)
.L_16:
        /*001c*/ 	.word	0x00000000
        /*0020*/ 	.short	0x0000
        /*0022*/ 	.short	0x0000
        /*0024*/ 	.byte	0x00, 0xf5, 0x21, 0x00


	//----- nvinfo : EIATTR_SPARSE_MMA_MASK
	.align		4
.L_17:
        /*0028*/ 	.byte	0x03, 0x50
        /*002a*/ 	.short	0x0000


	//----- nvinfo : EIATTR_MAXREG_COUNT
	.align		4
        /*002c*/ 	.byte	0x03, 0x1b
        /*002e*/ 	.short	0x00ff


	//----- nvinfo : EIATTR_NUM_BARRIERS
	.align		4
        /*0030*/ 	.byte	0x02, 0x4c
        /*0032*/ 	.byte	0x01
	.zero		1


	//----- nvinfo : EIATTR_MERCURY_ISA_VERSION
	.align		4
        /*0034*/ 	.byte	0x03, 0x5f
        /*0036*/ 	.short	0x0101


	//----- nvinfo : EIATTR_VRC_CTA_INIT_COUNT
	.align		4
        /*0038*/ 	.byte	0x02, 0x4a
	.zero		1
	.zero		1


	//----- nvinfo : EIATTR_EXIT_INSTR_OFFSETS
	.align		4
        /*003c*/ 	.byte	0x04, 0x1c
        /*003e*/ 	.short	(.L_19 - .L_18)


	//   ....[0]....
.L_18:
        /*0040*/ 	.word	0x00000210


	//----- nvinfo : EIATTR_CBANK_PARAM_SIZE
	.align		4
.L_19:
        /*0044*/ 	.byte	0x03, 0x19
        /*0046*/ 	.short	0x0010


	//----- nvinfo : EIATTR_PARAM_CBANK
	.align		4
        /*0048*/ 	.byte	0x04, 0x0a
        /*004a*/ 	.short	(.L_21 - .L_20)
	.align		4
.L_20:
        /*004c*/ 	.word	index@(.nv.constant0._Z10stencil_1dPiS_)
        /*0050*/ 	.short	0x0380
        /*0052*/ 	.short	0x0010


	//----- nvinfo : EIATTR_SW_WAR
	.align		4
.L_21:
        /*0054*/ 	.byte	0x04, 0x36
        /*0056*/ 	.short	(.L_23 - .L_22)
.L_22:
        /*0058*/ 	.word	0x00000008
.L_23:


//--------------------- .nv.info._Z3addPiS_S_i    --------------------------
	.section	.nv.info._Z3addPiS_S_i,"",@"SHT_CUDA_INFO"
	.sectionflags	@""
	.align	4


	//----- nvinfo : EIATTR_CUDA_API_VERSION
	.align		4
        /*0000*/ 	.byte	0x04, 0x37
        /*0002*/ 	.short	(.L_25 - .L_24)
.L_24:
        /*0004*/ 	.word	0x00000082


	//----- nvinfo : EIATTR_KPARAM_INFO
	.align		4
.L_25:
        /*0008*/ 	.byte	0x04, 0x17
        /*000a*/ 	.short	(.L_27 - .L_26)
.L_26:
        /*000c*/ 	.word	0x00000000
        /*0010*/ 	.short	0x0003
        /*0012*/ 	.short	0x0018
        /*0014*/ 	.byte	0x00, 0xf0, 0x11, 0x00


	//----- nvinfo : EIATTR_KPARAM_INFO
	.align		4
.L_27:
        /*0018*/ 	.byte	0x04, 0x17
        /*001a*/ 	.short	(.L_29 - .L_28)
.L_28:
        /*001c*/ 	.word	0x00000000
        /*0020*/ 	.short	0x0002
        /*0022*/ 	.short	0x0010
        /*0024*/ 	.byte	0x00, 0xf5, 0x21, 0x00


	//----- nvinfo : EIATTR_KPARAM_INFO
	.align		4
.L_29:
        /*0028*/ 	.byte	0x04, 0x17
        /*002a*/ 	.short	(.L_31 - .L_30)
.L_30:
        /*002c*/ 	.word	0x00000000
        /*0030*/ 	.short	0x0001
        /*0032*/ 	.short	0x0008
        /*0034*/ 	.byte	0x00, 0xf5, 0x21, 0x00


	//----- nvinfo : EIATTR_KPARAM_INFO
	.align		4
.L_31:
        /*0038*/ 	.byte	0x04, 0x17
        /*003a*/ 	.short	(.L_33 - .L_32)
.L_32:
        /*003c*/ 	.word	0x00000000
        /*0040*/ 	.short	0x0000
        /*0042*/ 	.short	0x0000
        /*0044*/ 	.byte	0x00, 0xf5, 0x21, 0x00


	//----- nvinfo : EIATTR_SPARSE_MMA_MASK
	.align		4
.L_33:
        /*0048*/ 	.byte	0x03, 0x50
        /*004a*/ 	.short	0x0000


	//----- nvinfo : EIATTR_MAXREG_COUNT
	.align		4
        /*004c*/ 	.byte	0x03, 0x1b
        /*004e*/ 	.short	0x00ff


	//----- nvinfo : EIATTR_MERCURY_ISA_VERSION
	.align		4
        /*0050*/ 	.byte	0x03, 0x5f
        /*0052*/ 	.short	0x0101


	//----- nvinfo : EIATTR_VRC_CTA_INIT_COUNT
	.align		4
        /*0054*/ 	.byte	0x02, 0x4a
	.zero		1
	.zero		1


	//----- nvinfo : EIATTR_EXIT_INSTR_OFFSETS
	.align		4
        /*0058*/ 	.byte	0x04, 0x1c
        /*005a*/ 	.short	(.L_35 - .L_34)


	//   ....[0]....
.L_34:
        /*005c*/ 	.word	0x00000070


	//   ....[1]....
        /*0060*/ 	.word	0x00000130


	//----- nvinfo : EIATTR_CBANK_PARAM_SIZE
	.align		4
.L_35:
        /*0064*/ 	.byte	0x03, 0x19
        /*0066*/ 	.short	0x001c


	//----- nvinfo : EIATTR_PARAM_CBANK
	.align		4
        /*0068*/ 	.byte	0x04, 0x0a
        /*006a*/ 	.short	(.L_37 - .L_36)
	.align		4
.L_36:
        /*006c*/ 	.word	index@(.nv.constant0._Z3addPiS_S_i)
        /*0070*/ 	.short	0x0380
        /*0072*/ 	.short	0x001c


	//----- nvinfo : EIATTR_SW_WAR
	.align		4
.L_37:
        /*0074*/ 	.byte	0x04, 0x36
        /*0076*/ 	.short	(.L_39 - .L_38)
.L_38:
        /*0078*/ 	.word	0x00000008
.L_39:


//--------------------- .nv.callgraph             --------------------------
	.section	.nv.callgraph,"",@"SHT_CUDA_CALLGRAPH"
	.align	4
	.sectionentsize	8
	.align		4
        /*0000*/ 	.word	0x00000000
	.align		4
        /*0004*/ 	.word	0xffffffff
	.align		4
        /*0008*/ 	.word	0x00000000
	.align		4
        /*000c*/ 	.word	0xfffffffe
	.align		4
        /*0010*/ 	.word	0x00000000
	.align		4
        /*0014*/ 	.word	0xfffffffd
	.align		4
        /*0018*/ 	.word	0x00000000
	.align		4
        /*001c*/ 	.word	0xfffffffc


//--------------------- .text._Z10stencil_1dPiS_  --------------------------
	.section	.text._Z10stencil_1dPiS_,"ax",@progbits
	.align	128
        .global         _Z10stencil_1dPiS_
        .type           _Z10stencil_1dPiS_,@function
        .size           _Z10stencil_1dPiS_,(.L_x_2 - _Z10stencil_1dPiS_)
        .other          _Z10stencil_1dPiS_,@"STO_CUDA_ENTRY STV_DEFAULT"
_Z10stencil_1dPiS_:
.text._Z10stencil_1dPiS_:
[----:B------:R-:W-:Y:S01]  /*0000*/  LDC R1, c[0x0][0x37c] ;  /* 0x0000df00ff017b82 */ /* 0x000fe20000000800 */
[----:B------:R-:W0:Y:S07]  /*0010*/  S2R R7, SR_TID.X ;  /* 0x0000000000077919 */ /* 0x000e2e0000002100 */
[----:B------:R-:W1:Y:S01]  /*0020*/  S2UR UR4, SR_CTAID.X ;  /* 0x00000000000479c3 */ /* 0x000e620000002500 */
[----:B------:R-:W2:Y:S07]  /*0030*/  LDCU.64 UR6, c[0x0][0x358] ;  /* 0x00006b00ff0677ac */ /* 0x000eae0008000a00 */
[----:B------:R-:W1:Y:S08]  /*0040*/  LDC R0, c[0x0][0x360] ;  /* 0x0000d800ff007b82 */ /* 0x000e700000000800 */
[----:B------:R-:W3:Y:S01]  /*0050*/  LDC.64 R2, c[0x0][0x380] ;  /* 0x0000e000ff027b82 */ /* 0x000ee20000000a00 */
[----:B0-----:R-:W-:Y:S01]  /*0060*/  ISETP.GT.U32.AND P0, PT, R7, 0x2, PT ;  /* 0x000000020700780c */ /* 0x001fe20003f04070 */
[----:B-1----:R-:W-:-:S04]  /*0070*/  IMAD R5, R0, UR4, R7 ;  /* 0x0000000400057c24 */ /* 0x002fc8000f8e0207 */
[----:B---3--:R-:W-:-:S05]  /*0080*/  IMAD.WIDE R2, R5, 0x4, R2 ;  /* 0x0000000405027825 */ /* 0x008fca00078e0202 */
[----:B--2---:R-:W2:Y:S04]  /*0090*/  LDG.E R0, desc[UR6][R2.64] ;  /* 0x0000000602007981 */ /* 0x004ea8000c1e1900 */
[----:B------:R-:W3:Y:S04]  /*00a0*/  @!P0 LDG.E R4, desc[UR6][R2.64+-0xc] ;  /* 0xfffff40602048981 */ /* 0x000ee8000c1e1900 */
[----:B------:R0:W4:Y:S01]  /*00b0*/  @!P0 LDG.E R6, desc[UR6][R2.64+0x20] ;  /* 0x0000200602068981 */ /* 0x000122000c1e1900 */
[----:B------:R-:W1:Y:S01]  /*00c0*/  S2UR UR5, SR_CgaCtaId ;  /* 0x00000000000579c3 */ /* 0x000e620000008800 */
[----:B------:R-:W-:-:S07]  /*00d0*/  UMOV UR4, 0x400 ;  /* 0x0000040000047882 */ /* 0x000fce0000000000 */
[----:B0-----:R-:W0:Y:S01]  /*00e0*/  LDC.64 R2, c[0x0][0x388] ;  /* 0x0000e200ff027b82 */ /* 0x001e220000000a00 */
[----:B-1----:R-:W-:-:S06]  /*00f0*/  ULEA UR4, UR5, UR4, 0x18 ;  /* 0x0000000405047291 */ /* 0x002fcc000f8ec0ff */
[----:B------:R-:W-:Y:S01]  /*0100*/  LEA R7, R7, UR4, 0x2 ;  /* 0x0000000407077c11 */ /* 0x000fe2000f8e10ff */
[----:B0-----:R-:W-:-:S04]  /*0110*/  IMAD.WIDE R2, R5, 0x4, R2 ;  /* 0x0000000405027825 */ /* 0x001fc800078e0202 */
[----:B--2---:R-:W-:Y:S04]  /*0120*/  STS [R7+0xc], R0 ;  /* 0x00000c0007007388 */ /* 0x004fe80000000800 */
[----:B---3--:R-:W-:Y:S04]  /*0130*/  @!P0 STS [R7], R4 ;  /* 0x0000000407008388 */ /* 0x008fe80000000800 */
[----:B----4-:R-:W-:Y:S01]  /*0140*/  @!P0 STS [R7+0x2c], R6 ;  /* 0x00002c0607008388 */ /* 0x010fe20000000800 */
[----:B------:R-:W-:Y:S06]  /*0150*/  BAR.SYNC.DEFER_BLOCKING 0x0 ;  /* 0x0000000000007b1d */ /* 0x000fec0000010000 */
[----:B------:R-:W-:Y:S04]  /*0160*/  LDS R8, [R7] ;  /* 0x0000000007087984 */ /* 0x000fe80000000800 */
[----:B------:R-:W-:Y:S04]  /*0170*/  LDS R9, [R7+0x4] ;  /* 0x0000040007097984 */ /* 0x000fe80000000800 */
[----:B------:R-:W0:Y:S04]  /*0180*/  LDS R10, [R7+0x8] ;  /* 0x00000800070a7984 */ /* 0x000e280000000800 */
[----:B------:R-:W-:Y:S04]  /*0190*/  LDS R11, [R7+0xc] ;  /* 0x00000c00070b7984 */ /* 0x000fe80000000800 */
[----:B------:R-:W1:Y:S04]  /*01a0*/  LDS R12, [R7+0x10] ;  /* 0x00001000070c7984 */ /* 0x000e680000000800 */
[----:B------:R-:W-:Y:S04]  /*01b0*/  LDS R13, [R7+0x14] ;  /* 0x00001400070d7984 */ /* 0x000fe80000000800 */
[----:B------:R-:W2:Y:S01]  /*01c0*/  LDS R14, [R7+0x18] ;  /* 0x00001800070e7984 */ /* 0x000ea20000000800 */
[----:B0-----:R-:W-:-:S04]  /*01d0*/  IADD3 R8, PT, PT, R10, R9, R8 ;  /* 0x000000090a087210 */ /* 0x001fc80007ffe008 */
[----:B-1----:R-:W-:-:S04]  /*01e0*/  IADD3 R8, PT, PT, R12, R11, R8 ;  /* 0x0000000b0c087210 */ /* 0x002fc80007ffe008 */
[----:B--2---:R-:W-:-:S05]  /*01f0*/  IADD3 R13, PT, PT, R14, R13, R8 ;  /* 0x0000000d0e0d7210 */ /* 0x004fca0007ffe008 */
[----:B------:R-:W-:Y:S01]  /*0200*/  STG.E desc[UR6][R2.64], R13 ;  /* 0x0000000d02007986 */ /* 0x000fe2000c101906 */
[----:B------:R-:W-:Y:S05]  /*0210*/  EXIT ;  /* 0x000000000000794d */ /* 0x000fea0003800000 */
.L_x_0:
[----:B------:R-:W-:-:S00]  /*0220*/  BRA `(.L_x_0) ;  /* 0xfffffffc00fc7947 */ /* 0x000fc0000383ffff */
[----:B------:R-:W-:-:S00]  /*0230*/  NOP ;  /* 0x0000000000007918 */ /* 0x000fc00000000000 */
        /* <DEDUP_REMOVED lines=12> */
.L_x_2:


//--------------------- .text._Z3addPiS_S_i       --------------------------
	.section	.text._Z3addPiS_S_i,"ax",@progbits
	.align	128
        .global         _Z3addPiS_S_i
        .type           _Z3addPiS_S_i,@function
        .size           _Z3addPiS_S_i,(.L_x_3 - _Z3addPiS_S_i)
        .other          _Z3addPiS_S_i,@"STO_CUDA_ENTRY STV_DEFAULT"
_Z3addPiS_S_i:
.text._Z3addPiS_S_i:
[----:B------:R-:W-:Y:S01]  /*0000*/  LDC R1, c[0x0][0x37c] ;  /* 0x0000df00ff017b82 */ /* 0x000fe20000000800 */
[----:B------:R-:W0:Y:S07]  /*0010*/  S2R R9, SR_TID.X ;  /* 0x0000000000097919 */ /* 0x000e2e0000002100 */
[----:B------:R-:W0:Y:S01]  /*0020*/  S2UR UR4, SR_CTAID.X ;  /* 0x00000000000479c3 */ /* 0x000e220000002500 */
[----:B------:R-:W1:Y:S07]  /*0030*/  LDCU UR5, c[0x0][0x398] ;  /* 0x00007300ff0577ac */ /* 0x000e6e0008000800 */
[----:B------:R-:W0:Y:S02]  /*0040*/  LDC R0, c[0x0][0x360] ;  /* 0x0000d800ff007b82 */ /* 0x000e240000000800 */
[----:B0-----:R-:W-:-:S05]  /*0050*/  IMAD R9, R0, UR4, R9 ;  /* 0x0000000400097c24 */ /* 0x001fca000f8e0209 */
[----:B-1----:R-:W-:-:S13]  /*0060*/  ISETP.GE.AND P0, PT, R9, UR5, PT ;  /* 0x0000000509007c0c */ /* 0x002fda000bf06270 */
[----:B------:R-:W-:Y:S05]  /*0070*/  @P0 EXIT ;  /* 0x000000000000094d */ /* 0x000fea0003800000 */
[----:B------:R-:W0:Y:S01]  /*0080*/  LDC.64 R2, c[0x0][0x380] ;  /* 0x0000e000ff027b82 */ /* 0x000e220000000a00 */
[----:B------:R-:W1:Y:S07]  /*0090*/  LDCU.64 UR4, c[0x0][0x358] ;  /* 0x00006b00ff0477ac */ /* 0x000e6e0008000a00 */
[----:B------:R-:W2:Y:S08]  /*00a0*/  LDC.64 R4, c[0x0][0x388] ;  /* 0x0000e200ff047b82 */ /* 0x000eb00000000a00 */
[----:B------:R-:W3:Y:S01]  /*00b0*/  LDC.64 R6, c[0x0][0x390] ;  /* 0x0000e400ff067b82 */ /* 0x000ee20000000a00 */
[----:B0-----:R-:W-:-:S06]  /*00c0*/  IMAD.WIDE R2, R9, 0x4, R2 ;  /* 0x0000000409027825 */ /* 0x001fcc00078e0202 */
[----:B-1----:R-:W4:Y:S01]  /*00d0*/  LDG.E R2, desc[UR4][R2.64] ;  /* 0x0000000402027981 */ /* 0x002f22000c1e1900 */
[----:B--2---:R-:W-:-:S06]  /*00e0*/  IMAD.WIDE R4, R9, 0x4, R4 ;  /* 0x0000000409047825 */ /* 0x004fcc00078e0204 */
[----:B------:R-:W4:Y:S01]  /*00f0*/  LDG.E R5, desc[UR4][R4.64] ;  /* 0x0000000404057981 */ /* 0x000f22000c1e1900 */
[----:B---3--:R-:W-:Y:S01]  /*0100*/  IMAD.WIDE R6, R9, 0x4, R6 ;  /* 0x0000000409067825 */ /* 0x008fe200078e0206 */
[----:B----4-:R-:W-:-:S05]  /*0110*/  IADD3 R9, PT, PT, R2, R5, RZ ;  /* 0x0000000502097210 */ /* 0x010fca0007ffe0ff */
[----:B------:R-:W-:Y:S01]  /*0120*/  STG.E desc[UR4][R6.64], R9 ;  /* 0x0000000906007986 */ /* 0x000fe2000c101904 */
[----:B------:R-:W-:Y:S05]  /*0130*/  EXIT ;  /* 0x000000000000794d */ /* 0x000fea0003800000 */
.L_x_1:
        /* <DEDUP_REMOVED lines=12> */
.L_x_3:


//--------------------- .nv.shared._Z10stencil_1dPiS_ --------------------------
	.section	.nv.shared._Z10stencil_1dPiS_,"aw",@nobits
	.sectionflags	@""
	.align	4
.nv.shared._Z10stencil_1dPiS_:
	.zero		1080


//--------------------- .nv.shared.reserved.0     --------------------------
	.section	.nv.shared.reserved.0,"aw",@nobits
	.weak		__nv_reservedSMEM_offset_0_alias
	.size		__nv_reservedSMEM_offset_0_alias, 0, 64
	.other		__nv_reservedSMEM_offset_0_alias,@"STO_CUDA_RESERVED_SHARED STV_DEFAULT"
__nv_reservedSMEM_offset_0_alias:
	.zero		0
	.zero		64


//--------------------- .nv.constant0._Z10stencil_1dPiS_ --------------------------
	.section	.nv.constant0._Z10stencil_1dPiS_,"a",@progbits
	.sectionflags	@""
	.align	4
.nv.constant0._Z10stencil_1dPiS_:
	.zero		912


//--------------------- .nv.constant0._Z3addPiS_S_i --------------------------
	.section	.nv.constant0._Z3addPiS_S_i,"a",@progbits
	.sectionflags	@""
	.align	4
.nv.constant0._Z3addPiS_S_i:
	.zero		924


//--------------------- SYMBOLS --------------------------

	.type		.nv.reservedSmem.offset0,@object
	.size		.nv.reservedSmem.offset0,0x4
	.type		.nv.reservedSmem.cap,@object
	.size		.nv.reservedSmem.cap,0x4
